	.headerflags	@"EF_CUDA_TEXMODE_UNIFIED EF_CUDA_64BIT_ADDRESS EF_CUDA_ACCELERATORS EF_CUDA_SM90 EF_CUDA_VIRTUAL_SM(EF_CUDA_SM90)"
	.elftype	@"ET_EXEC"


//--------------------- .nv.info                  --------------------------
	.section	.nv.info,"",@"SHT_CUDA_INFO"
	.align	4


	//----- nvinfo : EIATTR_REGCOUNT
	.align		4
        /*0000*/ 	.byte	0x04, 0x2f
        /*0002*/ 	.short	(.L_1 - .L_0)
	.align		4
.L_0:
        /*0004*/ 	.word	index@(triton_poi_fused_convolution_28)
        /*0008*/ 	.word	0x00000012


	//----- nvinfo : EIATTR_MIN_STACK_SIZE
	.align		4
.L_1:
        /*000c*/ 	.byte	0x04, 0x12
        /*000e*/ 	.short	(.L_3 - .L_2)
	.align		4
.L_2:
        /*0010*/ 	.word	index@(triton_poi_fused_convolution_28)
        /*0014*/ 	.word	0x00000000


	//----- nvinfo : EIATTR_FRAME_SIZE
	.align		4
.L_3:
        /*0018*/ 	.byte	0x04, 0x11
        /*001a*/ 	.short	(.L_5 - .L_4)
	.align		4
.L_4:
        /*001c*/ 	.word	index@(triton_poi_fused_convolution_28)
        /*0020*/ 	.word	0x00000000


	//----- nvinfo : EIATTR_MIN_STACK_SIZE
	.align		4
.L_5:
        /*0024*/ 	.byte	0x04, 0x12
        /*0026*/ 	.short	(.L_7 - .L_6)
	.align		4
.L_6:
        /*0028*/ 	.word	index@(triton_poi_fused_convolution_28)
        /*002c*/ 	.word	0x00000000
.L_7:


//--------------------- .nv.info.triton_poi_fused_convolution_28 --------------------------
	.section	.nv.info.triton_poi_fused_convolution_28,"",@"SHT_CUDA_INFO"
	.sectionflags	@""
	.align	4


	//----- nvinfo : EIATTR_CUDA_API_VERSION
	.align		4
        /*0000*/ 	.byte	0x04, 0x37
        /*0002*/ 	.short	(.L_9 - .L_8)
.L_8:
        /*0004*/ 	.word	0x0000007c


	//----- nvinfo : EIATTR_KPARAM_INFO
	.align		4
.L_9:
        /*0008*/ 	.byte	0x04, 0x17
        /*000a*/ 	.short	(.L_11 - .L_10)
.L_10:
        /*000c*/ 	.word	0x00000000
        /*0010*/ 	.short	0x0004
        /*0012*/ 	.short	0x001c
        /*0014*/ 	.byte	0x00, 0xf0, 0x11, 0x00


	//----- nvinfo : EIATTR_KPARAM_INFO
	.align		4
.L_11:
        /*0018*/ 	.byte	0x04, 0x17
        /*001a*/ 	.short	(.L_13 - .L_12)
.L_12:
        /*001c*/ 	.word	0x00000000
        /*0020*/ 	.short	0x0003
        /*0022*/ 	.short	0x0018
        /*0024*/ 	.byte	0x00, 0xf0, 0x11, 0x00


	//----- nvinfo : EIATTR_KPARAM_INFO
	.align		4
.L_13:
        /*0028*/ 	.byte	0x04, 0x17
        /*002a*/ 	.short	(.L_15 - .L_14)
.L_14:
        /*002c*/ 	.word	0x00000000
        /*0030*/ 	.short	0x0002
        /*0032*/ 	.short	0x0010
        /*0034*/ 	.byte	0x00, 0xf4, 0x21, 0x00


	//----- nvinfo : EIATTR_KPARAM_INFO
	.align		4
.L_15:
        /*0038*/ 	.byte	0x04, 0x17
        /*003a*/ 	.short	(.L_17 - .L_16)
.L_16:
        /*003c*/ 	.word	0x00000000
        /*0040*/ 	.short	0x0001
        /*0042*/ 	.short	0x0008
        /*0044*/ 	.byte	0x00, 0xf4, 0x21, 0x00


	//----- nvinfo : EIATTR_KPARAM_INFO
	.align		4
.L_17:
        /*0048*/ 	.byte	0x04, 0x17
        /*004a*/ 	.short	(.L_19 - .L_18)
.L_18:
        /*004c*/ 	.word	0x00000000
        /*0050*/ 	.short	0x0000
        /*0052*/ 	.short	0x0000
        /*0054*/ 	.byte	0x00, 0xf4, 0x21, 0x00


	//----- nvinfo : EIATTR_SPARSE_MMA_MASK
	.align		4
.L_19:
        /*0058*/ 	.byte	0x03, 0x50
        /*005a*/ 	.short	0x0000


	//----- nvinfo : EIATTR_MAXREG_COUNT
	.align		4
        /*005c*/ 	.byte	0x03, 0x1b
        /*005e*/ 	.short	0x00ff


	//----- nvinfo : EIATTR_EXIT_INSTR_OFFSETS
	.align		4
        /*0060*/ 	.byte	0x04, 0x1c
        /*0062*/ 	.short	(.L_21 - .L_20)


	//   ....[0]....
.L_20:
        /*0064*/ 	.word	0x00000350


	//   ....[1]....
        /*0068*/ 	.word	0x000003d0


	//----- nvinfo : EIATTR_REQNTID
	.align		4
.L_21:
        /*006c*/ 	.byte	0x04, 0x10
        /*006e*/ 	.short	(.L_23 - .L_22)
.L_22:
        /*0070*/ 	.word	0x00000080
        /*0074*/ 	.word	0x00000001
        /*0078*/ 	.word	0x00000001


	//----- nvinfo : EIATTR_CBANK_PARAM_SIZE
	.align		4
.L_23:
        /*007c*/ 	.byte	0x03, 0x19
        /*007e*/ 	.short	0x0020


	//----- nvinfo : EIATTR_PARAM_CBANK
	.align		4
        /*0080*/ 	.byte	0x04, 0x0a
        /*0082*/ 	.short	(.L_25 - .L_24)
	.align		4
.L_24:
        /*0084*/ 	.word	index@(.nv.constant0.triton_poi_fused_convolution_28)
        /*0088*/ 	.short	0x0210
        /*008a*/ 	.short	0x0020


	//----- nvinfo : EIATTR_SW_WAR
	.align		4
.L_25:
        /*008c*/ 	.byte	0x04, 0x36
        /*008e*/ 	.short	(.L_27 - .L_26)
.L_26:
        /*0090*/ 	.word	0x00000008
.L_27:


//--------------------- .nv.callgraph             --------------------------
	.section	.nv.callgraph,"",@"SHT_CUDA_CALLGRAPH"
	.align	4
	.sectionentsize	8
	.align		4
        /*0000*/ 	.word	0x00000000
	.align		4
        /*0004*/ 	.word	0xffffffff
	.align		4
        /*0008*/ 	.word	0x00000000
	.align		4
        /*000c*/ 	.word	0xfffffffe
	.align		4
        /*0010*/ 	.word	0x00000000
	.align		4
        /*0014*/ 	.word	0xfffffffd
	.align		4
        /*0018*/ 	.word	0x00000000
	.align		4
        /*001c*/ 	.word	0xfffffffc


//--------------------- .text.triton_poi_fused_convolution_28 --------------------------
	.section	.text.triton_poi_fused_convolution_28,"ax",@progbits
	.sectionflags	@"SHF_BARRIERS=1"
	.align	128
        .global         triton_poi_fused_convolution_28
        .type           triton_poi_fused_convolution_28,@function
        .size           triton_poi_fused_convolution_28,(.L_x_1 - triton_poi_fused_convolution_28)
        .other          triton_poi_fused_convolution_28,@"STO_CUDA_ENTRY STV_DEFAULT"
triton_poi_fused_convolution_28:
.text.triton_poi_fused_convolution_28:
[----:B------:R-:W0:Y:S02]  /*0000*/  LDC R1, c[0x0][0x28] ;  /* 0x00000a00ff017b82 */ /* 0x000e240000000800 */
[----:B------:R-:W1:Y:S01]  /*0010*/  S2R R6, SR_TID.X ;  /* 0x0000000000067919 */ /* 0x000e620000002100 */
[----:B------:R-:W2:Y:S01]  /*0020*/  S2UR UR4, SR_CTAID.X ;  /* 0x00000000000479c3 */ /* 0x000ea20000002500 */
[----:B------:R-:W-:Y:S01]  /*0030*/  ULDC.64 UR8, c[0x0][0x208] ;  /* 0x0000820000087ab9 */ /* 0x000fe20000000a00 */
[----:B------:R-:W3:Y:S06]  /*0040*/  S2R R2, SR_CTAID.Y ;  /* 0x0000000000027919 */ /* 0x000eec0000002600 */
[----:B------:R-:W4:Y:S01]  /*0050*/  LDC.64 R4, c[0x0][0x218] ;  /* 0x00008600ff047b82 */ /* 0x000f220000000a00 */
[----:B--2---:R-:W-:Y:S01]  /*0060*/  USHF.L.U32 UR4, UR4, 0x4, URZ ;  /* 0x0000000404047899 */ /* 0x004fe2000800063f */
[----:B-1----:R-:W-:-:S02]  /*0070*/  IMAD.SHL.U32 R9, R6, 0x2, RZ ;  /* 0x0000000206097824 */ /* 0x002fc400078e00ff */
[----:B---3--:R-:W-:Y:S01]  /*0080*/  IMAD.SHL.U32 R0, R2, 0x10, RZ ;  /* 0x0000001002007824 */ /* 0x008fe200078e00ff */
[----:B------:R-:W-:Y:S02]  /*0090*/  SHF.R.S32.HI R7, RZ, 0x1b, R2 ;  /* 0x0000001bff077819 */ /* 0x000fe40000011402 */
[----:B------:R-:W-:Y:S01]  /*00a0*/  LOP3.LUT R9, R9, 0xe, RZ, 0xc0, !PT ;  /* 0x0000000e09097812 */ /* 0x000fe200078ec0ff */
[----:B------:R-:W1:Y:S01]  /*00b0*/  LDC.64 R2, c[0x0][0x210] ;  /* 0x00008400ff027b82 */ /* 0x000e620000000a00 */
[----:B------:R-:W-:Y:S02]  /*00c0*/  SGXT R7, R7, 0x1 ;  /* 0x000000010707781a */ /* 0x000fe40000000200 */
[----:B------:R-:W-:-:S04]  /*00d0*/  LOP3.LUT R8, R0, R9, RZ, 0xfc, !PT ;  /* 0x0000000900087212 */ /* 0x000fc800078efcff */
[----:B------:R-:W-:Y:S02]  /*00e0*/  LEA.HI R10, R7, R8, RZ, 0x8 ;  /* 0x00000008070a7211 */ /* 0x000fe400078f40ff */
[----:B------:R-:W-:Y:S02]  /*00f0*/  SHF.R.U32.HI R7, RZ, 0x3, R6 ;  /* 0x00000003ff077819 */ /* 0x000fe40000011606 */
[C---:B------:R-:W-:Y:S01]  /*0100*/  LOP3.LUT R11, R10.reuse, 0xffffff00, RZ, 0xc0, !PT ;  /* 0xffffff000a0b7812 */ /* 0x040fe200078ec0ff */
[----:B------:R-:W-:Y:S01]  /*0110*/  IMAD.SHL.U32 R10, R10, 0x10, RZ ;  /* 0x000000100a0a7824 */ /* 0x000fe200078e00ff */
[----:B------:R-:W-:-:S03]  /*0120*/  SGXT.U32 R7, R7, 0x4 ;  /* 0x000000040707781a */ /* 0x000fc60000000000 */
[----:B------:R-:W-:Y:S01]  /*0130*/  IMAD.IADD R11, R8, 0x1, -R11 ;  /* 0x00000001080b7824 */ /* 0x000fe200078e0a0b */
[----:B------:R-:W-:Y:S02]  /*0140*/  LOP3.LUT R8, R7, UR4, RZ, 0xfc, !PT ;  /* 0x0000000407087c12 */ /* 0x000fe4000f8efcff */
[----:B------:R-:W-:Y:S01]  /*0150*/  LOP3.LUT R13, R10, 0xfffff000, RZ, 0xc0, !PT ;  /* 0xfffff0000a0d7812 */ /* 0x000fe200078ec0ff */
[----:B----4-:R-:W-:Y:S01]  /*0160*/  IMAD.WIDE R4, R11, 0x4, R4 ;  /* 0x000000040b047825 */ /* 0x010fe200078e0204 */
[----:B------:R-:W-:-:S03]  /*0170*/  ISETP.GE.AND P0, PT, R8, 0x10, PT ;  /* 0x000000100800780c */ /* 0x000fc60003f06270 */
[----:B------:R-:W-:Y:S02]  /*0180*/  IMAD R10, R8, 0x100, R11 ;  /* 0x00000100080a7824 */ /* 0x000fe400078e020b */
[----:B------:R-:W2:Y:S02]  /*0190*/  LDG.E.EL.64 R4, desc[UR8][R4.64] ;  /* 0x0000000804047981 */ /* 0x000ea4000c2e1b00 */
[----:B------:R-:W-:-:S04]  /*01a0*/  IMAD.IADD R13, R10, 0x1, R13 ;  /* 0x000000010a0d7824 */ /* 0x000fc800078e020d */
[----:B-1----:R-:W-:Y:S01]  /*01b0*/  IMAD.WIDE R10, R13, 0x4, R2 ;  /* 0x000000040d0a7825 */ /* 0x002fe200078e0202 */
[----:B------:R-:W-:-:S06]  /*01c0*/  CS2R R2, SRZ ;  /* 0x0000000000027805 */ /* 0x000fcc000001ff00 */
[----:B------:R1:W2:Y:S01]  /*01d0*/  @!P0 LDG.E.EL.64 R2, desc[UR8][R10.64] ;  /* 0x000000080a028981 */ /* 0x0002a2000c2e1b00 */
[----:B------:R-:W3:Y:S01]  /*01e0*/  S2UR UR6, SR_CgaCtaId ;  /* 0x00000000000679c3 */ /* 0x000ee20000008800 */
[----:B------:R-:W-:Y:S01]  /*01f0*/  IMAD.SHL.U32 R8, R6, 0x20, RZ ;  /* 0x0000002006087824 */ /* 0x000fe200078e00ff */
[----:B------:R-:W-:-:S04]  /*0200*/  UMOV UR5, 0x400 ;  /* 0x0000040000057882 */ /* 0x000fc80000000000 */
[----:B------:R-:W-:-:S04]  /*0210*/  LOP3.LUT R8, R8, 0xe0, RZ, 0xc0, !PT ;  /* 0x000000e008087812 */ /* 0x000fc800078ec0ff */
[C---:B------:R-:W-:Y:S02]  /*0220*/  LOP3.LUT R14, R8.reuse, 0x10, RZ, 0xfc, !PT ;  /* 0x00000010080e7812 */ /* 0x040fe400078efcff */
[----:B------:R-:W-:Y:S01]  /*0230*/  LOP3.LUT R12, R8, R7, RZ, 0xfc, !PT ;  /* 0x00000007080c7212 */ /* 0x000fe200078efcff */
[----:B---3--:R-:W-:-:S06]  /*0240*/  UPRMT UR5, UR6, 0x654, UR5 ;  /* 0x0000065406057896 */ /* 0x008fcc0008000005 */
[----:B------:R-:W-:Y:S02]  /*0250*/  LEA.HI R13, R8, UR5, RZ, 0x1e ;  /* 0x00000005080d7c11 */ /* 0x000fe4000f8ff0ff */
[----:B------:R-:W-:-:S03]  /*0260*/  LEA.HI R15, R14, UR5, RZ, 0x1e ;  /* 0x000000050e0f7c11 */ /* 0x000fc6000f8ff0ff */
[C---:B------:R-:W-:Y:S02]  /*0270*/  IMAD R13, R12.reuse, 0x4, R13 ;  /* 0x000000040c0d7824 */ /* 0x040fe400078e020d */
[----:B------:R-:W-:Y:S01]  /*0280*/  IMAD R12, R12, 0x4, R15 ;  /* 0x000000040c0c7824 */ /* 0x000fe200078e020f */
[----:B------:R-:W-:Y:S02]  /*0290*/  LOP3.LUT R9, R9, UR4, RZ, 0xfc, !PT ;  /* 0x0000000409097c12 */ /* 0x000fe4000f8efcff */
[----:B------:R-:W-:Y:S02]  /*02a0*/  SHF.R.U32.HI R8, RZ, 0x1, R6 ;  /* 0x00000001ff087819 */ /* 0x000fe40000011606 */
[----:B------:R-:W-:Y:S01]  /*02b0*/  ISETP.GE.AND P0, PT, R9, 0x10, PT ;  /* 0x000000100900780c */ /* 0x000fe20003f06270 */
[----:B------:R-:W-:Y:S01]  /*02c0*/  IMAD.SHL.U32 R6, R6, 0x8, RZ ;  /* 0x0000000806067824 */ /* 0x000fe200078e00ff */
[----:B------:R-:W-:-:S04]  /*02d0*/  LOP3.LUT R8, R8, 0x3c, RZ, 0xc0, !PT ;  /* 0x0000003c08087812 */ /* 0x000fc800078ec0ff */
[----:B-1----:R-:W-:-:S04]  /*02e0*/  LOP3.LUT R11, R6, 0x3f8, RZ, 0xc0, !PT ;  /* 0x000003f8060b7812 */ /* 0x002fc800078ec0ff */
[----:B------:R-:W-:Y:S01]  /*02f0*/  IADD3 R8, R11, UR5, R8 ;  /* 0x000000050b087c10 */ /* 0x000fe2000fffe008 */
[----:B--2---:R-:W-:Y:S01]  /*0300*/  FADD R2, R4, R2 ;  /* 0x0000000204027221 */ /* 0x004fe20000000000 */
[----:B------:R-:W-:-:S04]  /*0310*/  FADD R3, R5, R3 ;  /* 0x0000000305037221 */ /* 0x000fc80000000000 */
[----:B------:R1:W-:Y:S04]  /*0320*/  STS [R13], R2 ;  /* 0x000000020d007388 */ /* 0x0003e80000000800 */
[----:B------:R1:W-:Y:S01]  /*0330*/  STS [R12+0x40], R3 ;  /* 0x000040030c007388 */ /* 0x0003e20000000800 */
[----:B------:R-:W-:Y:S06]  /*0340*/  BAR.SYNC.DEFER_BLOCKING 0x0 ;  /* 0x0000000000007b1d */ /* 0x000fec0000010000 */
[----:B-1----:R-:W-:Y:S05]  /*0350*/  @P0 EXIT ;  /* 0x000000000000094d */ /* 0x002fea0003800000 */
[----:B------:R-:W-:Y:S01]  /*0360*/  LDS R4, [R8] ;  /* 0x0000000008047984 */ /* 0x000fe20000000800 */
[----:B------:R-:W0:Y:S01]  /*0370*/  LDC.64 R2, c[0x0][0x220] ;  /* 0x00008800ff027b82 */ /* 0x000e220000000a00 */
[----:B------:R-:W-:Y:S02]  /*0380*/  LOP3.LUT R0, R0, R7, RZ, 0xfc, !PT ;  /* 0x0000000700007212 */ /* 0x000fe400078efcff */
[----:B------:R-:W1:Y:S03]  /*0390*/  LDS R5, [R8+0x4] ;  /* 0x0000040008057984 */ /* 0x000e660000000800 */
[----:B------:R-:W-:-:S04]  /*03a0*/  IMAD R9, R0, 0x10, R9 ;  /* 0x0000001000097824 */ /* 0x000fc800078e0209 */
[----:B0-----:R-:W-:-:S05]  /*03b0*/  IMAD.WIDE R2, R9, 0x4, R2 ;  /* 0x0000000409027825 */ /* 0x001fca00078e0202 */
[----:B-1----:R-:W-:Y:S01]  /*03c0*/  STG.E.64 desc[UR8][R2.64], R4 ;  /* 0x0000000402007986 */ /* 0x002fe2000c101b08 */
[----:B------:R-:W-:Y:S05]  /*03d0*/  EXIT ;  /* 0x000000000000794d */ /* 0x000fea0003800000 */
.L_x_0:
[----:B------:R-:W-:-:S00]  /*03e0*/  BRA `(.L_x_0) ;  /* 0xfffffffc00fc7947 */ /* 0x000fc0000383ffff */
[----:B------:R-:W-:-:S00]  /*03f0*/  NOP ;  /* 0x0000000000007918 */ /* 0x000fc00000000000 */
        /* <DEDUP_REMOVED lines=8> */
.L_x_1:


//--------------------- .nv.shared.triton_poi_fused_convolution_28 --------------------------
	.section	.nv.shared.triton_poi_fused_convolution_28,"aw",@nobits
	.sectionflags	@""
	.align	16
	.zero		1024


//--------------------- .nv.constant0.triton_poi_fused_convolution_28 --------------------------
	.section	.nv.constant0.triton_poi_fused_convolution_28,"a",@progbits
	.sectionflags	@""
	.align	4
.nv.constant0.triton_poi_fused_convolution_28:
	.zero		560
